//
// Generated by NVIDIA NVVM Compiler
//
// Compiler Build ID: CL-36424714
// Cuda compilation tools, release 13.0, V13.0.88
// Based on NVVM 20.0.0
//

.version 9.0
.target sm_100
.address_size 64

	// .globl	_Z11sgemm_tiledPKfS0_Pfiii
// _ZZ11sgemm_tiledPKfS0_PfiiiE2As has been demoted
// _ZZ11sgemm_tiledPKfS0_PfiiiE2Bs has been demoted

.visible .entry _Z11sgemm_tiledPKfS0_Pfiii(
	.param .u64 .ptr .align 1 _Z11sgemm_tiledPKfS0_Pfiii_param_0,
	.param .u64 .ptr .align 1 _Z11sgemm_tiledPKfS0_Pfiii_param_1,
	.param .u64 .ptr .align 1 _Z11sgemm_tiledPKfS0_Pfiii_param_2,
	.param .u32 _Z11sgemm_tiledPKfS0_Pfiii_param_3,
	.param .u32 _Z11sgemm_tiledPKfS0_Pfiii_param_4,
	.param .u32 _Z11sgemm_tiledPKfS0_Pfiii_param_5
)
{
	.reg .pred 	%p<12>;
	.reg .b32 	%r<41>;
	.reg .b32 	%f<111>;
	.reg .b64 	%rd<13>;
	// demoted variable
	.shared .align 4 .b8 _ZZ11sgemm_tiledPKfS0_PfiiiE2As[4096];
	// demoted variable
	.shared .align 4 .b8 _ZZ11sgemm_tiledPKfS0_PfiiiE2Bs[4096];
	ld.param.u64 	%rd4, [_Z11sgemm_tiledPKfS0_Pfiii_param_0];
	ld.param.u64 	%rd5, [_Z11sgemm_tiledPKfS0_Pfiii_param_1];
	ld.param.u64 	%rd6, [_Z11sgemm_tiledPKfS0_Pfiii_param_2];
	ld.param.u32 	%r23, [_Z11sgemm_tiledPKfS0_Pfiii_param_3];
	ld.param.u32 	%r24, [_Z11sgemm_tiledPKfS0_Pfiii_param_4];
	ld.param.u32 	%r25, [_Z11sgemm_tiledPKfS0_Pfiii_param_5];
	mov.u32 	%r26, %ctaid.y;
	shl.b32 	%r27, %r26, 5;
	mov.u32 	%r38, %tid.y;
	add.s32 	%r2, %r27, %r38;
	mov.u32 	%r28, %ctaid.x;
	shl.b32 	%r3, %r28, 5;
	mov.u32 	%r36, %tid.x;
	add.s32 	%r5, %r3, %r36;
	setp.lt.s32 	%p1, %r25, 1;
	mov.f32 	%f110, 0f00000000;
	@%p1 bra 	$L__BB0_7;
	shl.b32 	%r30, %r38, 7;
	mov.u32 	%r31, _ZZ11sgemm_tiledPKfS0_PfiiiE2As;
	add.s32 	%r6, %r31, %r30;
	shl.b32 	%r32, %r36, 2;
	add.s32 	%r7, %r6, %r32;
	mov.u32 	%r33, _ZZ11sgemm_tiledPKfS0_PfiiiE2Bs;
	add.s32 	%r9, %r33, %r32;
	add.s32 	%r8, %r9, %r30;
	mad.lo.s32 	%r34, %r38, %r24, %r36;
	add.s32 	%r39, %r34, %r3;
	shl.b32 	%r11, %r24, 5;
	mad.lo.s32 	%r37, %r25, %r2, %r36;
	cvta.to.global.u64 	%rd1, %rd4;
	cvta.to.global.u64 	%rd2, %rd5;
	mov.f32 	%f110, 0f00000000;
	mov.b32 	%r40, 0;
$L__BB0_2:
	setp.ge.s32 	%p2, %r2, %r23;
	mul.wide.s32 	%rd7, %r37, 4;
	add.s64 	%rd3, %rd1, %rd7;
	setp.ge.s32 	%p3, %r36, %r25;
	mov.f32 	%f108, 0f00000000;
	or.pred  	%p4, %p2, %p3;
	@%p4 bra 	$L__BB0_4;
	ld.global.nc.f32 	%f108, [%rd3];
$L__BB0_4:
	setp.ge.s32 	%p5, %r5, %r24;
	st.shared.f32 	[%r7], %f108;
	setp.ge.s32 	%p6, %r38, %r25;
	mov.f32 	%f109, 0f00000000;
	or.pred  	%p7, %p5, %p6;
	@%p7 bra 	$L__BB0_6;
	mul.wide.s32 	%rd8, %r39, 4;
	add.s64 	%rd9, %rd2, %rd8;
	ld.global.nc.f32 	%f109, [%rd9];
$L__BB0_6:
	st.shared.f32 	[%r8], %f109;
	bar.sync 	0;
	ld.shared.f32 	%f12, [%r6];
	ld.shared.f32 	%f13, [%r9];
	fma.rn.f32 	%f14, %f12, %f13, %f110;
	ld.shared.f32 	%f15, [%r6+4];
	ld.shared.f32 	%f16, [%r9+128];
	fma.rn.f32 	%f17, %f15, %f16, %f14;
	ld.shared.f32 	%f18, [%r6+8];
	ld.shared.f32 	%f19, [%r9+256];
	fma.rn.f32 	%f20, %f18, %f19, %f17;
	ld.shared.f32 	%f21, [%r6+12];
	ld.shared.f32 	%f22, [%r9+384];
	fma.rn.f32 	%f23, %f21, %f22, %f20;
	ld.shared.f32 	%f24, [%r6+16];
	ld.shared.f32 	%f25, [%r9+512];
	fma.rn.f32 	%f26, %f24, %f25, %f23;
	ld.shared.f32 	%f27, [%r6+20];
	ld.shared.f32 	%f28, [%r9+640];
	fma.rn.f32 	%f29, %f27, %f28, %f26;
	ld.shared.f32 	%f30, [%r6+24];
	ld.shared.f32 	%f31, [%r9+768];
	fma.rn.f32 	%f32, %f30, %f31, %f29;
	ld.shared.f32 	%f33, [%r6+28];
	ld.shared.f32 	%f34, [%r9+896];
	fma.rn.f32 	%f35, %f33, %f34, %f32;
	ld.shared.f32 	%f36, [%r6+32];
	ld.shared.f32 	%f37, [%r9+1024];
	fma.rn.f32 	%f38, %f36, %f37, %f35;
	ld.shared.f32 	%f39, [%r6+36];
	ld.shared.f32 	%f40, [%r9+1152];
	fma.rn.f32 	%f41, %f39, %f40, %f38;
	ld.shared.f32 	%f42, [%r6+40];
	ld.shared.f32 	%f43, [%r9+1280];
	fma.rn.f32 	%f44, %f42, %f43, %f41;
	ld.shared.f32 	%f45, [%r6+44];
	ld.shared.f32 	%f46, [%r9+1408];
	fma.rn.f32 	%f47, %f45, %f46, %f44;
	ld.shared.f32 	%f48, [%r6+48];
	ld.shared.f32 	%f49, [%r9+1536];
	fma.rn.f32 	%f50, %f48, %f49, %f47;
	ld.shared.f32 	%f51, [%r6+52];
	ld.shared.f32 	%f52, [%r9+1664];
	fma.rn.f32 	%f53, %f51, %f52, %f50;
	ld.shared.f32 	%f54, [%r6+56];
	ld.shared.f32 	%f55, [%r9+1792];
	fma.rn.f32 	%f56, %f54, %f55, %f53;
	ld.shared.f32 	%f57, [%r6+60];
	ld.shared.f32 	%f58, [%r9+1920];
	fma.rn.f32 	%f59, %f57, %f58, %f56;
	ld.shared.f32 	%f60, [%r6+64];
	ld.shared.f32 	%f61, [%r9+2048];
	fma.rn.f32 	%f62, %f60, %f61, %f59;
	ld.shared.f32 	%f63, [%r6+68];
	ld.shared.f32 	%f64, [%r9+2176];
	fma.rn.f32 	%f65, %f63, %f64, %f62;
	ld.shared.f32 	%f66, [%r6+72];
	ld.shared.f32 	%f67, [%r9+2304];
	fma.rn.f32 	%f68, %f66, %f67, %f65;
	ld.shared.f32 	%f69, [%r6+76];
	ld.shared.f32 	%f70, [%r9+2432];
	fma.rn.f32 	%f71, %f69, %f70, %f68;
	ld.shared.f32 	%f72, [%r6+80];
	ld.shared.f32 	%f73, [%r9+2560];
	fma.rn.f32 	%f74, %f72, %f73, %f71;
	ld.shared.f32 	%f75, [%r6+84];
	ld.shared.f32 	%f76, [%r9+2688];
	fma.rn.f32 	%f77, %f75, %f76, %f74;
	ld.shared.f32 	%f78, [%r6+88];
	ld.shared.f32 	%f79, [%r9+2816];
	fma.rn.f32 	%f80, %f78, %f79, %f77;
	ld.shared.f32 	%f81, [%r6+92];
	ld.shared.f32 	%f82, [%r9+2944];
	fma.rn.f32 	%f83, %f81, %f82, %f80;
	ld.shared.f32 	%f84, [%r6+96];
	ld.shared.f32 	%f85, [%r9+3072];
	fma.rn.f32 	%f86, %f84, %f85, %f83;
	ld.shared.f32 	%f87, [%r6+100];
	ld.shared.f32 	%f88, [%r9+3200];
	fma.rn.f32 	%f89, %f87, %f88, %f86;
	ld.shared.f32 	%f90, [%r6+104];
	ld.shared.f32 	%f91, [%r9+3328];
	fma.rn.f32 	%f92, %f90, %f91, %f89;
	ld.shared.f32 	%f93, [%r6+108];
	ld.shared.f32 	%f94, [%r9+3456];
	fma.rn.f32 	%f95, %f93, %f94, %f92;
	ld.shared.f32 	%f96, [%r6+112];
	ld.shared.f32 	%f97, [%r9+3584];
	fma.rn.f32 	%f98, %f96, %f97, %f95;
	ld.shared.f32 	%f99, [%r6+116];
	ld.shared.f32 	%f100, [%r9+3712];
	fma.rn.f32 	%f101, %f99, %f100, %f98;
	ld.shared.f32 	%f102, [%r6+120];
	ld.shared.f32 	%f103, [%r9+3840];
	fma.rn.f32 	%f104, %f102, %f103, %f101;
	ld.shared.f32 	%f105, [%r6+124];
	ld.shared.f32 	%f106, [%r9+3968];
	fma.rn.f32 	%f110, %f105, %f106, %f104;
	bar.sync 	0;
	add.s32 	%r40, %r40, 32;
	add.s32 	%r39, %r39, %r11;
	add.s32 	%r38, %r38, 32;
	add.s32 	%r37, %r37, 32;
	add.s32 	%r36, %r36, 32;
	setp.lt.s32 	%p8, %r40, %r25;
	@%p8 bra 	$L__BB0_2;
$L__BB0_7:
	setp.ge.s32 	%p9, %r2, %r23;
	setp.ge.s32 	%p10, %r5, %r24;
	or.pred  	%p11, %p9, %p10;
	@%p11 bra 	$L__BB0_9;
	mad.lo.s32 	%r35, %r24, %r2, %r5;
	cvta.to.global.u64 	%rd10, %rd6;
	mul.wide.s32 	%rd11, %r35, 4;
	add.s64 	%rd12, %rd10, %rd11;
	st.global.f32 	[%rd12], %f110;
$L__BB0_9:
	ret;

}


// ===== COMPILED SASS (sm_100) =====

	.target	sm_100

	.elftype	@"ET_EXEC"


//--------------------- .note.nv.tkinfo           --------------------------
	.section	.note.nv.tkinfo,"",@"SHT_NOTE"
	.sectionflags	@"SHF_NOTE_NV_TKINFO"
	.tkinfo
        /*0018*/ 	.word	0x00000002
        /*0030*/ 	.string	""
        /*0030*/ 	.string	"ptxas"
        /*0030*/ 	.string	"Cuda compilation tools, release 13.0, V13.0.88"
        /*0030*/ 	.string	"Build cuda_13.0.r13.0/compiler.36424714_0"
        /*0030*/ 	.string	"-arch sm_100 -m 64 "



//--------------------- .note.nv.cuinfo           --------------------------
	.section	.note.nv.cuinfo,"",@"SHT_NOTE"
	.sectionflags	@"SHF_NOTE_NV_CUINFO"
        /*0018*/ 	.short	0x0002
        /*001a*/ 	.short	0x0064
        /*001c*/ 	.short	0x0082
	.zero		2


//--------------------- .nv.info                  --------------------------
	.section	.nv.info,"",@"SHT_CUDA_INFO"
	.align	4


	//----- nvinfo : EIATTR_REGCOUNT
	.align		4
        /*0000*/ 	.byte	0x04, 0x2f
        /*0002*/ 	.short	(.L_1 - .L_0)
	.align		4
.L_0:
        /*0004*/ 	.word	index@(_Z11sgemm_tiledPKfS0_Pfiii)
        /*0008*/ 	.word	0x00000020


	//----- nvinfo : EIATTR_FRAME_SIZE
	.align		4
.L_1:
        /*000c*/ 	.byte	0x04, 0x11
        /*000e*/ 	.short	(.L_3 - .L_2)
	.align		4
.L_2:
        /*0010*/ 	.word	index@(_Z11sgemm_tiledPKfS0_Pfiii)
        /*0014*/ 	.word	0x00000000


	//----- nvinfo : EIATTR_MIN_STACK_SIZE
	.align		4
.L_3:
        /*0018*/ 	.byte	0x04, 0x12
        /*001a*/ 	.short	(.L_5 - .L_4)
	.align		4
.L_4:
        /*001c*/ 	.word	index@(_Z11sgemm_tiledPKfS0_Pfiii)
        /*0020*/ 	.word	0x00000000
.L_5:


//--------------------- .nv.compat                --------------------------
	.section	.nv.compat,"",@"SHT_CUDA_COMPAT_INFO"
	.align	4
        /*0000*/ 	.byte	0x02, 0x09, 0x00, 0x00, 0x02, 0x02, 0x01, 0x00, 0x02, 0x05, 0x05, 0x00, 0x03, 0x07, 0x01, 0x01
        /*0010*/ 	.byte	0x02, 0x03, 0x00, 0x00, 0x02, 0x06, 0x01, 0x00, 0x04, 0x0b, 0x08, 0x00, 0x09, 0x00, 0x00, 0x00
        /*0020*/ 	.byte	0x00, 0x00, 0x00, 0x00


//--------------------- .nv.info._Z11sgemm_tiledPKfS0_Pfiii --------------------------
	.section	.nv.info._Z11sgemm_tiledPKfS0_Pfiii,"",@"SHT_CUDA_INFO"
	.sectionflags	@""
	.align	4


	//----- nvinfo : EIATTR_CUDA_API_VERSION
	.align		4
        /*0000*/ 	.byte	0x04, 0x37
        /*0002*/ 	.short	(.L_7 - .L_6)
.L_6:
        /*0004*/ 	.word	0x00000082


	//----- nvinfo : EIATTR_KPARAM_INFO
	.align		4
.L_7:
        /*0008*/ 	.byte	0x04, 0x17
        /*000a*/ 	.short	(.L_9 - .L_8)
.L_8:
        /*000c*/ 	.word	0x00000000
        /*0010*/ 	.short	0x0005
        /*0012*/ 	.short	0x0020
        /*0014*/ 	.byte	0x00, 0xf0, 0x11, 0x00


	//----- nvinfo : EIATTR_KPARAM_INFO
	.align		4
.L_9:
        /*0018*/ 	.byte	0x04, 0x17
        /*001a*/ 	.short	(.L_11 - .L_10)
.L_10:
        /*001c*/ 	.word	0x00000000
        /*0020*/ 	.short	0x0004
        /*0022*/ 	.short	0x001c
        /*0024*/ 	.byte	0x00, 0xf0, 0x11, 0x00


	//----- nvinfo : EIATTR_KPARAM_INFO
	.align		4
.L_11:
        /*0028*/ 	.byte	0x04, 0x17
        /*002a*/ 	.short	(.L_13 - .L_12)
.L_12:
        /*002c*/ 	.word	0x00000000
        /*0030*/ 	.short	0x0003
        /*0032*/ 	.short	0x0018
        /*0034*/ 	.byte	0x00, 0xf0, 0x11, 0x00


	//----- nvinfo : EIATTR_KPARAM_INFO
	.align		4
.L_13:
        /*0038*/ 	.byte	0x04, 0x17
        /*003a*/ 	.short	(.L_15 - .L_14)
.L_14:
        /*003c*/ 	.word	0x00000000
        /*0040*/ 	.short	0x0002
        /*0042*/ 	.short	0x0010
        /*0044*/ 	.byte	0x00, 0xf5, 0x21, 0x00


	//----- nvinfo : EIATTR_KPARAM_INFO
	.align		4
.L_15:
        /*0048*/ 	.byte	0x04, 0x17
        /*004a*/ 	.short	(.L_17 - .L_16)
.L_16:
        /*004c*/ 	.word	0x00000000
        /*0050*/ 	.short	0x0001
        /*0052*/ 	.short	0x0008
        /*0054*/ 	.byte	0x00, 0xf5, 0x21, 0x00


	//----- nvinfo : EIATTR_KPARAM_INFO
	.align		4
.L_17:
        /*0058*/ 	.byte	0x04, 0x17
        /*005a*/ 	.short	(.L_19 - .L_18)
.L_18:
        /*005c*/ 	.word	0x00000000
        /*0060*/ 	.short	0x0000
        /*0062*/ 	.short	0x0000
        /*0064*/ 	.byte	0x00, 0xf5, 0x21, 0x00


	//----- nvinfo : EIATTR_SPARSE_MMA_MASK
	.align		4
.L_19:
        /*0068*/ 	.byte	0x03, 0x50
        /*006a*/ 	.short	0x0000


	//----- nvinfo : EIATTR_MAXREG_COUNT
	.align		4
        /*006c*/ 	.byte	0x03, 0x1b
        /*006e*/ 	.short	0x00ff


	//----- nvinfo : EIATTR_NUM_BARRIERS
	.align		4
        /*0070*/ 	.byte	0x02, 0x4c
        /*0072*/ 	.byte	0x01
	.zero		1


	//----- nvinfo : EIATTR_MERCURY_ISA_VERSION
	.align		4
        /*0074*/ 	.byte	0x03, 0x5f
        /*0076*/ 	.short	0x0101


	//----- nvinfo : EIATTR_VRC_CTA_INIT_COUNT
	.align		4
        /*0078*/ 	.byte	0x02, 0x4a
	.zero		1
	.zero		1


	//----- nvinfo : EIATTR_EXIT_INSTR_OFFSETS
	.align		4
        /*007c*/ 	.byte	0x04, 0x1c
        /*007e*/ 	.short	(.L_21 - .L_20)


	//   ....[0]....
.L_20:
        /*0080*/ 	.word	0x00000800


	//   ....[1]....
        /*0084*/ 	.word	0x00000850


	//----- nvinfo : EIATTR_CBANK_PARAM_SIZE
	.align		4
.L_21:
        /*0088*/ 	.byte	0x03, 0x19
        /*008a*/ 	.short	0x0024


	//----- nvinfo : EIATTR_PARAM_CBANK
	.align		4
        /*008c*/ 	.byte	0x04, 0x0a
        /*008e*/ 	.short	(.L_23 - .L_22)
	.align		4
.L_22:
        /*0090*/ 	.word	index@(.nv.constant0._Z11sgemm_tiledPKfS0_Pfiii)
        /*0094*/ 	.short	0x0380
        /*0096*/ 	.short	0x0024


	//----- nvinfo : EIATTR_SW_WAR
	.align		4
.L_23:
        /*0098*/ 	.byte	0x04, 0x36
        /*009a*/ 	.short	(.L_25 - .L_24)
.L_24:
        /*009c*/ 	.word	0x00000008
.L_25:


//--------------------- .nv.callgraph             --------------------------
	.section	.nv.callgraph,"",@"SHT_CUDA_CALLGRAPH"
	.align	4
	.sectionentsize	8
	.align		4
        /*0000*/ 	.word	0x00000000
	.align		4
        /*0004*/ 	.word	0xffffffff
	.align		4
        /*0008*/ 	.word	0x00000000
	.align		4
        /*000c*/ 	.word	0xfffffffe
	.align		4
        /*0010*/ 	.word	0x00000000
	.align		4
        /*0014*/ 	.word	0xfffffffd
	.align		4
        /*0018*/ 	.word	0x00000000
	.align		4
        /*001c*/ 	.word	0xfffffffc


//--------------------- .text._Z11sgemm_tiledPKfS0_Pfiii --------------------------
	.section	.text._Z11sgemm_tiledPKfS0_Pfiii,"ax",@progbits
	.align	128
        .global         _Z11sgemm_tiledPKfS0_Pfiii
        .type           _Z11sgemm_tiledPKfS0_Pfiii,@function
        .size           _Z11sgemm_tiledPKfS0_Pfiii,(.L_x_3 - _Z11sgemm_tiledPKfS0_Pfiii)
        .other          _Z11sgemm_tiledPKfS0_Pfiii,@"STO_CUDA_ENTRY STV_DEFAULT"
_Z11sgemm_tiledPKfS0_Pfiii:
.text._Z11sgemm_tiledPKfS0_Pfiii:
[----:B------:R-:W-:Y:S01]  /*0000*/  LDC R1, c[0x0][0x37c] ;  /* 0x0000df00ff017b82 */ /* 0x000fe20000000800 */
[----:B------:R-:W0:Y:S01]  /*0010*/  S2R R18, SR_CTAID.Y ;  /* 0x0000000000127919 */ /* 0x000e220000002600 */
[----:B------:R-:W1:Y:S01]  /*0020*/  LDCU UR7, c[0x0][0x3a0] ;  /* 0x00007400ff0777ac */ /* 0x000e620008000800 */
[----:B------:R-:W-:Y:S01]  /*0030*/  HFMA2 R23, -RZ, RZ, 0, 0 ;  /* 0x00000000ff177431 */ /* 0x000fe200000001ff */
[----:B------:R-:W0:Y:S01]  /*0040*/  S2R R17, SR_TID.Y ;  /* 0x0000000000117919 */ /* 0x000e220000002200 */
[----:B------:R-:W2:Y:S01]  /*0050*/  LDCU.64 UR8, c[0x0][0x358] ;  /* 0x00006b00ff0877ac */ /* 0x000ea20008000a00 */
[----:B------:R-:W3:Y:S01]  /*0060*/  S2R R2, SR_CTAID.X ;  /* 0x0000000000027919 */ /* 0x000ee20000002500 */
[----:B------:R-:W3:Y:S01]  /*0070*/  S2R R16, SR_TID.X ;  /* 0x0000000000107919 */ /* 0x000ee20000002100 */
[----:B-1----:R-:W-:Y:S01]  /*0080*/  UISETP.GE.AND UP0, UPT, UR7, 0x1, UPT ;  /* 0x000000010700788c */ /* 0x002fe2000bf06270 */
[----:B0-----:R-:W-:Y:S02]  /*0090*/  LEA R18, R18, R17, 0x5 ;  /* 0x0000001112127211 */ /* 0x001fe400078e28ff */
[----:B---3--:R-:W-:-:S06]  /*00a0*/  LEA R19, R2, R16, 0x5 ;  /* 0x0000001002137211 */ /* 0x008fcc00078e28ff */
[----:B--2---:R-:W-:Y:S05]  /*00b0*/  BRA.U !UP0, `(.L_x_0) ;  /* 0x0000000508c47547 */ /* 0x004fea000b800000 */
[----:B------:R-:W0:Y:S01]  /*00c0*/  S2UR UR6, SR_CgaCtaId ;  /* 0x00000000000679c3 */ /* 0x000e220000008800 */
[----:B------:R-:W1:Y:S01]  /*00d0*/  LDCU UR10, c[0x0][0x39c] ;  /* 0x00007380ff0a77ac */ /* 0x000e620008000800 */
[----:B------:R-:W-:Y:S01]  /*00e0*/  MOV R23, RZ ;  /* 0x000000ff00177202 */ /* 0x000fe20000000f00 */
[--C-:B------:R-:W-:Y:S01]  /*00f0*/  IMAD R6, R18, UR7, R16.reuse ;  /* 0x0000000712067c24 */ /* 0x100fe2000f8e0210 */
[----:B------:R-:W-:Y:S01]  /*0100*/  UMOV UR4, 0x400 ;  /* 0x0000040000047882 */ /* 0x000fe20000000000 */
[----:B------:R-:W2:Y:S03]  /*0110*/  LDCU UR12, c[0x0][0x3a0] ;  /* 0x00007400ff0c77ac */ /* 0x000ea60008000800 */
[----:B------:R-:W3:Y:S01]  /*0120*/  LDC R0, c[0x0][0x39c] ;  /* 0x0000e700ff007b82 */ /* 0x000ee20000000800 */
[----:B------:R-:W-:Y:S01]  /*0130*/  UIADD3 UR5, UPT, UPT, UR4, 0x1000, URZ ;  /* 0x0000100004057890 */ /* 0x000fe2000fffe0ff */
[----:B------:R-:W4:Y:S06]  /*0140*/  LDCU UR11, c[0x0][0x398] ;  /* 0x00007300ff0b77ac */ /* 0x000f2c0008000800 */
[----:B------:R-:W2:Y:S01]  /*0150*/  LDC.64 R20, c[0x0][0x380] ;  /* 0x0000e000ff147b82 */ /* 0x000ea20000000a00 */
[----:B-1----:R-:W-:Y:S01]  /*0160*/  IMAD R7, R17, UR10, R16 ;  /* 0x0000000a11077c24 */ /* 0x002fe2000f8e0210 */
[----:B0-----:R-:W-:-:S04]  /*0170*/  ULEA UR4, UR6, UR4, 0x18 ;  /* 0x0000000406047291 */ /* 0x001fc8000f8ec0ff */
[----:B------:R-:W-:Y:S01]  /*0180*/  LEA R7, R2, R7, 0x5 ;  /* 0x0000000702077211 */ /* 0x000fe200078e28ff */
[----:B------:R-:W-:Y:S01]  /*0190*/  ULEA UR5, UR6, UR5, 0x18 ;  /* 0x0000000506057291 */ /* 0x000fe2000f8ec0ff */
[----:B------:R-:W-:Y:S01]  /*01a0*/  LEA R5, R17, UR4, 0x7 ;  /* 0x0000000411057c11 */ /* 0x000fe2000f8e38ff */
[----:B------:R-:W-:-:S04]  /*01b0*/  UMOV UR4, URZ ;  /* 0x000000ff00047c82 */ /* 0x000fc80008000000 */
[C---:B------:R-:W-:Y:S02]  /*01c0*/  LEA R3, R16.reuse, UR5, 0x2 ;  /* 0x0000000510037c11 */ /* 0x040fe4000f8e10ff */
[----:B------:R-:W-:Y:S02]  /*01d0*/  LEA R4, R16, R5, 0x2 ;  /* 0x0000000510047211 */ /* 0x000fe400078e10ff */
[----:B----4-:R-:W-:-:S07]  /*01e0*/  LEA R2, R17, R3, 0x7 ;  /* 0x0000000311027211 */ /* 0x010fce00078e38ff */
.L_x_1:
[----:B--2---:R-:W-:Y:S01]  /*01f0*/  ISETP.GE.AND P0, PT, R17, UR12, PT ;  /* 0x0000000c11007c0c */ /* 0x004fe2000bf06270 */
[----:B------:R-:W-:Y:S01]  /*0200*/  HFMA2 R29, -RZ, RZ, 0, 0 ;  /* 0x00000000ff1d7431 */ /* 0x000fe200000001ff */
[----:B------:R-:W-:Y:S01]  /*0210*/  ISETP.GE.AND P1, PT, R16, UR12, PT ;  /* 0x0000000c10007c0c */ /* 0x000fe2000bf26270 */
[----:B------:R-:W-:Y:S01]  /*0220*/  IMAD.WIDE R8, R6, 0x4, R20 ;  /* 0x0000000406087825 */ /* 0x000fe200078e0214 */
[----:B---3--:R-:W-:Y:S02]  /*0230*/  ISETP.GE.OR P0, PT, R19, R0, P0 ;  /* 0x000000001300720c */ /* 0x008fe40000706670 */
[----:B------:R-:W-:Y:S02]  /*0240*/  ISETP.GE.OR P1, PT, R18, UR11, P1 ;  /* 0x0000000b12007c0c */ /* 0x000fe40008f26670 */
[----:B------:R-:W-:-:S09]  /*0250*/  MOV R27, RZ ;  /* 0x000000ff001b7202 */ /* 0x000fd20000000f00 */
[----:B------:R-:W0:Y:S02]  /*0260*/  @!P0 LDC.64 R10, c[0x0][0x388] ;  /* 0x0000e200ff0a8b82 */ /* 0x000e240000000a00 */
[----:B------:R-:W2:Y:S01]  /*0270*/  @!P1 LDG.E.CONSTANT R27, desc[UR8][R8.64] ;  /* 0x00000008081b9981 */ /* 0x000ea2000c1e9900 */
[----:B0-----:R-:W-:-:S05]  /*0280*/  @!P0 IMAD.WIDE R10, R7, 0x4, R10 ;  /* 0x00000004070a8825 */ /* 0x001fca00078e020a */
[----:B------:R-:W3:Y:S04]  /*0290*/  @!P0 LDG.E.CONSTANT R29, desc[UR8][R10.64] ;  /* 0x000000080a1d8981 */ /* 0x000ee8000c1e9900 */
[----:B--2---:R-:W-:Y:S04]  /*02a0*/  STS [R4], R27 ;  /* 0x0000001b04007388 */ /* 0x004fe80000000800 */
[----:B---3--:R-:W-:Y:S01]  /*02b0*/  STS [R2], R29 ;  /* 0x0000001d02007388 */ /* 0x008fe20000000800 */
[----:B------:R-:W-:Y:S06]  /*02c0*/  BAR.SYNC.DEFER_BLOCKING 0x0 ;  /* 0x0000000000007b1d */ /* 0x000fec0000010000 */
[----:B------:R-:W-:Y:S04]  /*02d0*/  LDS R22, [R3] ;  /* 0x0000000003167984 */ /* 0x000fe80000000800 */
[----:B------:R-:W0:Y:S04]  /*02e0*/  LDS.128 R12, [R5] ;  /* 0x00000000050c7984 */ /* 0x000e280000000c00 */
[----:B------:R-:W1:Y:S04]  /*02f0*/  LDS R26, [R3+0x80] ;  /* 0x00008000031a7984 */ /* 0x000e680000000800 */
[----:B------:R-:W2:Y:S04]  /*0300*/  LDS R25, [R3+0x100] ;  /* 0x0001000003197984 */ /* 0x000ea80000000800 */
[----:B------:R-:W3:Y:S04]  /*0310*/  LDS R24, [R3+0x180] ;  /* 0x0001800003187984 */ /* 0x000ee80000000800 */
[----:B------:R-:W-:Y:S01]  /*0320*/  LDS.128 R8, [R5+0x10] ;  /* 0x0000100005087984 */ /* 0x000fe20000000c00 */
[----:B0-----:R-:W-:-:S03]  /*0330*/  FFMA R12, R12, R22, R23 ;  /* 0x000000160c0c7223 */ /* 0x001fc60000000017 */
[----:B------:R-:W0:Y:S01]  /*0340*/  LDS R23, [R3+0x200] ;  /* 0x0002000003177984 */ /* 0x000e220000000800 */
[----:B-1----:R-:W-:-:S03]  /*0350*/  FFMA R12, R26, R13, R12 ;  /* 0x0000000d1a0c7223 */ /* 0x002fc6000000000c */
[----:B------:R-:W1:Y:S01]  /*0360*/  LDS R22, [R3+0x280] ;  /* 0x0002800003167984 */ /* 0x000e620000000800 */
[----:B--2---:R-:W-:-:S03]  /*0370*/  FFMA R13, R25, R14, R12 ;  /* 0x0000000e190d7223 */ /* 0x004fc6000000000c */
[----:B------:R-:W2:Y:S01]  /*0380*/  LDS R25, [R3+0x300] ;  /* 0x0003000003197984 */ /* 0x000ea20000000800 */
[----:B---3--:R-:W-:-:S03]  /*0390*/  FFMA R13, R24, R15, R13 ;  /* 0x0000000f180d7223 */ /* 0x008fc6000000000d */
[----:B------:R-:W3:Y:S04]  /*03a0*/  LDS R24, [R3+0x380] ;  /* 0x0003800003187984 */ /* 0x000ee80000000800 */
[----:B------:R-:W-:Y:S01]  /*03b0*/  LDS R26, [R3+0xb80] ;  /* 0x000b8000031a7984 */ /* 0x000fe20000000800 */
[----:B0-----:R-:W-:-:S03]  /*03c0*/  FFMA R27, R8, R23, R13 ;  /* 0x00000017081b7223 */ /* 0x001fc6000000000d */
[----:B------:R-:W-:Y:S04]  /*03d0*/  LDS R23, [R3+0x400] ;  /* 0x0004000003177984 */ /* 0x000fe80000000800 */
[----:B------:R-:W0:Y:S01]  /*03e0*/  LDS.128 R12, [R5+0x20] ;  /* 0x00002000050c7984 */ /* 0x000e220000000c00 */
[----:B-1----:R-:W-:-:S03]  /*03f0*/  FFMA R8, R22, R9, R27 ;  /* 0x0000000916087223 */ /* 0x002fc6000000001b */
[----:B------:R-:W1:Y:S01]  /*0400*/  LDS R22, [R3+0x480] ;  /* 0x0004800003167984 */ /* 0x000e620000000800 */
[----:B--2---:R-:W-:-:S03]  /*0410*/  FFMA R9, R25, R10, R8 ;  /* 0x0000000a19097223 */ /* 0x004fc60000000008 */
[----:B------:R-:W2:Y:S01]  /*0420*/  LDS R25, [R3+0x500] ;  /* 0x0005000003197984 */ /* 0x000ea20000000800 */
[----:B---3--:R-:W-:-:S03]  /*0430*/  FFMA R9, R24, R11, R9 ;  /* 0x0000000b18097223 */ /* 0x008fc60000000009 */
[----:B------:R-:W3:Y:S01]  /*0440*/  LDS R24, [R3+0x580] ;  /* 0x0005800003187984 */ /* 0x000ee20000000800 */
        /* <DEDUP_REMOVED lines=26> */
[----:B------:R-:W-:Y:S04]  /*05f0*/  LDS R27, [R3+0xc00] ;  /* 0x000c0000031b7984 */ /* 0x000fe80000000800 */
[----:B------:R-:W-:Y:S01]  /*0600*/  LDS R24, [R3+0xc80] ;  /* 0x000c800003187984 */ /* 0x000fe20000000800 */
[----:B0-----:R-:W-:-:S03]  /*0610*/  FFMA R23, R8, R23, R13 ;  /* 0x0000001708177223 */ /* 0x001fc6000000000d */
[----:B------:R-:W0:Y:S01]  /*0620*/  LDS.128 R12, [R5+0x60] ;  /* 0x00006000050c7984 */ /* 0x000e220000000c00 */
[----:B-1----:R-:W-:-:S03]  /*0630*/  FFMA R22, R22, R9, R23 ;  /* 0x0000000916167223 */ /* 0x002fc60000000017 */
[----:B------:R-:W1:Y:S01]  /*0640*/  LDS R23, [R3+0xd00] ;  /* 0x000d000003177984 */ /* 0x000e620000000800 */
[----:B--2---:R-:W-:-:S03]  /*0650*/  FFMA R25, R25, R10, R22 ;  /* 0x0000000a19197223 */ /* 0x004fc60000000016 */
[----:B------:R-:W2:Y:S01]  /*0660*/  LDS R22, [R3+0xd80] ;  /* 0x000d800003167984 */ /* 0x000ea20000000800 */
[----:B------:R-:W-:-:S03]  /*0670*/  FFMA R11, R26, R11, R25 ;  /* 0x0000000b1a0b7223 */ /* 0x000fc60000000019 */
[----:B------:R-:W-:Y:S01]  /*0680*/  LDS R25, [R3+0xe00] ;  /* 0x000e000003197984 */ /* 0x000fe20000000800 */
[----:B0-----:R-:W-:-:S03]  /*0690*/  FFMA R27, R12, R27, R11 ;  /* 0x0000001b0c1b7223 */ /* 0x001fc6000000000b */
[----:B------:R-:W0:Y:S01]  /*06a0*/  LDS.128 R8, [R5+0x70] ;  /* 0x0000700005087984 */ /* 0x000e220000000c00 */
[----:B------:R-:W-:-:S03]  /*06b0*/  FFMA R24, R24, R13, R27 ;  /* 0x0000000d18187223 */ /* 0x000fc6000000001b */
[----:B------:R-:W3:Y:S04]  /*06c0*/  LDS R27, [R3+0xe80] ;  /* 0x000e8000031b7984 */ /* 0x000ee80000000800 */
[----:B------:R-:W4:Y:S04]  /*06d0*/  LDS R13, [R3+0xf00] ;  /* 0x000f0000030d7984 */ /* 0x000f280000000800 */
[----:B------:R-:W5:Y:S01]  /*06e0*/  LDS R12, [R3+0xf80] ;  /* 0x000f8000030c7984 */ /* 0x000f620000000800 */
[----:B-1----:R-:W-:Y:S01]  /*06f0*/  FFMA R23, R23, R14, R24 ;  /* 0x0000000e17177223 */ /* 0x002fe20000000018 */
[----:B------:R-:W-:-:S03]  /*0700*/  UIADD3 UR4, UPT, UPT, UR4, 0x20, URZ ;  /* 0x0000002004047890 */ /* 0x000fc6000fffe0ff */
[----:B--2---:R-:W-:Y:S01]  /*0710*/  FFMA R15, R22, R15, R23 ;  /* 0x0000000f160f7223 */ /* 0x004fe20000000017 */
[----:B------:R-:W-:Y:S01]  /*0720*/  UISETP.GE.AND UP0, UPT, UR4, UR12, UPT ;  /* 0x0000000c0400728c */ /* 0x000fe2000bf06270 */
[----:B------:R-:W-:Y:S02]  /*0730*/  IADD3 R17, PT, PT, R17, 0x20, RZ ;  /* 0x0000002011117810 */ /* 0x000fe40007ffe0ff */
[----:B------:R-:W-:Y:S02]  /*0740*/  IADD3 R6, PT, PT, R6, 0x20, RZ ;  /* 0x0000002006067810 */ /* 0x000fe40007ffe0ff */
[----:B------:R-:W-:Y:S02]  /*0750*/  IADD3 R16, PT, PT, R16, 0x20, RZ ;  /* 0x0000002010107810 */ /* 0x000fe40007ffe0ff */
[----:B------:R-:W-:Y:S01]  /*0760*/  LEA R7, R0, R7, 0x5 ;  /* 0x0000000700077211 */ /* 0x000fe200078e28ff */
[----:B0-----:R-:W-:-:S04]  /*0770*/  FFMA R8, R8, R25, R15 ;  /* 0x0000001908087223 */ /* 0x001fc8000000000f */
[----:B---3--:R-:W-:-:S04]  /*0780*/  FFMA R8, R27, R9, R8 ;  /* 0x000000091b087223 */ /* 0x008fc80000000008 */
[----:B----4-:R-:W-:-:S04]  /*0790*/  FFMA R13, R13, R10, R8 ;  /* 0x0000000a0d0d7223 */ /* 0x010fc80000000008 */
[----:B-----5:R-:W-:Y:S01]  /*07a0*/  FFMA R23, R12, R11, R13 ;  /* 0x0000000b0c177223 */ /* 0x020fe2000000000d */
[----:B------:R-:W-:Y:S06]  /*07b0*/  BAR.SYNC.DEFER_BLOCKING 0x0 ;  /* 0x0000000000007b1d */ /* 0x000fec0000010000 */
[----:B------:R-:W-:Y:S05]  /*07c0*/  BRA.U !UP0, `(.L_x_1) ;  /* 0xfffffff908887547 */ /* 0x000fea000b83ffff */
.L_x_0:
[----:B------:R-:W0:Y:S02]  /*07d0*/  LDCU.64 UR4, c[0x0][0x398] ;  /* 0x00007300ff0477ac */ /* 0x000e240008000a00 */
[----:B0-----:R-:W-:-:S04]  /*07e0*/  ISETP.GE.AND P0, PT, R19, UR5, PT ;  /* 0x0000000513007c0c */ /* 0x001fc8000bf06270 */
[----:B------:R-:W-:-:S13]  /*07f0*/  ISETP.GE.OR P0, PT, R18, UR4, P0 ;  /* 0x0000000412007c0c */ /* 0x000fda0008706670 */
[----:B------:R-:W-:Y:S05]  /*0800*/  @P0 EXIT ;  /* 0x000000000000094d */ /* 0x000fea0003800000 */
[----:B------:R-:W0:Y:S01]  /*0810*/  LDC.64 R2, c[0x0][0x390] ;  /* 0x0000e400ff027b82 */ /* 0x000e220000000a00 */
[----:B------:R-:W-:-:S04]  /*0820*/  IMAD R19, R18, UR5, R19 ;  /* 0x0000000512137c24 */ /* 0x000fc8000f8e0213 */
[----:B0-----:R-:W-:-:S05]  /*0830*/  IMAD.WIDE R2, R19, 0x4, R2 ;  /* 0x0000000413027825 */ /* 0x001fca00078e0202 */
[----:B------:R-:W-:Y:S01]  /*0840*/  STG.E desc[UR8][R2.64], R23 ;  /* 0x0000001702007986 */ /* 0x000fe2000c101908 */
[----:B------:R-:W-:Y:S05]  /*0850*/  EXIT ;  /* 0x000000000000794d */ /* 0x000fea0003800000 */
.L_x_2:
[----:B------:R-:W-:-:S00]  /*0860*/  BRA `(.L_x_2) ;  /* 0xfffffffc00fc7947 */ /* 0x000fc0000383ffff */
[----:B------:R-:W-:-:S00]  /*0870*/  NOP ;  /* 0x0000000000007918 */ /* 0x000fc00000000000 */
        /* <DEDUP_REMOVED lines=8> */
.L_x_3:


//--------------------- .nv.shared._Z11sgemm_tiledPKfS0_Pfiii --------------------------
	.section	.nv.shared._Z11sgemm_tiledPKfS0_Pfiii,"aw",@nobits
	.sectionflags	@""
	.align	4
.nv.shared._Z11sgemm_tiledPKfS0_Pfiii:
	.zero		9216


//--------------------- .nv.shared.reserved.0     --------------------------
	.section	.nv.shared.reserved.0,"aw",@nobits
	.weak		__nv_reservedSMEM_offset_0_alias
	.size		__nv_reservedSMEM_offset_0_alias, 0, 64
	.other		__nv_reservedSMEM_offset_0_alias,@"STO_CUDA_RESERVED_SHARED STV_DEFAULT"
__nv_reservedSMEM_offset_0_alias:
	.zero		0
	.zero		64


//--------------------- .nv.constant0._Z11sgemm_tiledPKfS0_Pfiii --------------------------
	.section	.nv.constant0._Z11sgemm_tiledPKfS0_Pfiii,"a",@progbits
	.sectionflags	@""
	.align	4
.nv.constant0._Z11sgemm_tiledPKfS0_Pfiii:
	.zero		932


//--------------------- SYMBOLS --------------------------

	.type		.nv.reservedSmem.offset0,@object
	.size		.nv.reservedSmem.offset0,0x4
	.type		.nv.reservedSmem.cap,@object
	.size		.nv.reservedSmem.cap,0x4
